//
// Generated by NVIDIA NVVM Compiler
//
// Compiler Build ID: CL-36424714
// Cuda compilation tools, release 13.0, V13.0.88
// Based on NVVM 20.0.0
//

.version 9.0
.target sm_100
.address_size 64

	// .globl	_Z17histogramKernel_0PhPj
// d_bin_data_shared has been demoted

.visible .entry _Z17histogramKernel_0PhPj(
	.param .u64 .ptr .align 1 _Z17histogramKernel_0PhPj_param_0,
	.param .u64 .ptr .align 1 _Z17histogramKernel_0PhPj_param_1
)
{
	.reg .pred 	%p<2>;
	.reg .b32 	%r<7>;
	.reg .b64 	%rd<9>;

	ld.param.u64 	%rd1, [_Z17histogramKernel_0PhPj_param_0];
	ld.param.u64 	%rd2, [_Z17histogramKernel_0PhPj_param_1];
	mov.u32 	%r2, %ctaid.x;
	mov.u32 	%r3, %ntid.x;
	mov.u32 	%r4, %tid.x;
	mad.lo.s32 	%r1, %r2, %r3, %r4;
	setp.gt.s32 	%p1, %r1, 999999;
	@%p1 bra 	$L__BB0_2;
	cvta.to.global.u64 	%rd3, %rd1;
	cvta.to.global.u64 	%rd4, %rd2;
	cvt.s64.s32 	%rd5, %r1;
	add.s64 	%rd6, %rd3, %rd5;
	ld.global.u8 	%r5, [%rd6];
	mul.wide.u32 	%rd7, %r5, 4;
	add.s64 	%rd8, %rd4, %rd7;
	atom.global.add.u32 	%r6, [%rd8], 1;
$L__BB0_2:
	ret;

}
	// .globl	_Z17histogramKernel_1PhPj
.visible .entry _Z17histogramKernel_1PhPj(
	.param .u64 .ptr .align 1 _Z17histogramKernel_1PhPj_param_0,
	.param .u64 .ptr .align 1 _Z17histogramKernel_1PhPj_param_1
)
{
	.reg .pred 	%p<2>;
	.reg .b16 	%rs<2>;
	.reg .b32 	%r<15>;
	.reg .b64 	%rd<5>;
	// demoted variable
	.shared .align 4 .b8 d_bin_data_shared[1024];
	ld.param.u64 	%rd1, [_Z17histogramKernel_1PhPj_param_0];
	mov.u32 	%r3, %ctaid.x;
	mov.u32 	%r4, %ntid.x;
	mov.u32 	%r5, %tid.x;
	mad.lo.s32 	%r1, %r3, %r4, %r5;
	shl.b32 	%r6, %r5, 2;
	mov.u32 	%r7, d_bin_data_shared;
	add.s32 	%r2, %r7, %r6;
	mov.b32 	%r8, 0;
	st.shared.u32 	[%r2], %r8;
	setp.gt.s32 	%p1, %r1, 999999;
	@%p1 bra 	$L__BB1_2;
	cvta.to.global.u64 	%rd2, %rd1;
	cvt.s64.s32 	%rd3, %r1;
	add.s64 	%rd4, %rd2, %rd3;
	ld.global.u8 	%rs1, [%rd4];
	mul.wide.u16 	%r9, %rs1, 4;
	add.s32 	%r11, %r7, %r9;
	atom.shared.add.u32 	%r12, [%r11], 1;
	bar.sync 	0;
	ld.shared.u32 	%r13, [%r2];
	atom.shared.add.u32 	%r14, [%r2], %r13;
$L__BB1_2:
	ret;

}


// ===== COMPILED SASS (sm_100) =====

	.target	sm_100

	.elftype	@"ET_EXEC"


//--------------------- .note.nv.tkinfo           --------------------------
	.section	.note.nv.tkinfo,"",@"SHT_NOTE"
	.sectionflags	@"SHF_NOTE_NV_TKINFO"
	.tkinfo
        /*0018*/ 	.word	0x00000002
        /*0030*/ 	.string	""
        /*0030*/ 	.string	"ptxas"
        /*0030*/ 	.string	"Cuda compilation tools, release 13.0, V13.0.88"
        /*0030*/ 	.string	"Build cuda_13.0.r13.0/compiler.36424714_0"
        /*0030*/ 	.string	"-arch sm_100 -m 64 "



//--------------------- .note.nv.cuinfo           --------------------------
	.section	.note.nv.cuinfo,"",@"SHT_NOTE"
	.sectionflags	@"SHF_NOTE_NV_CUINFO"
        /*0018*/ 	.short	0x0002
        /*001a*/ 	.short	0x0064
        /*001c*/ 	.short	0x0082
	.zero		2


//--------------------- .nv.info                  --------------------------
	.section	.nv.info,"",@"SHT_CUDA_INFO"
	.align	4


	//----- nvinfo : EIATTR_REGCOUNT
	.align		4
        /*0000*/ 	.byte	0x04, 0x2f
        /*0002*/ 	.short	(.L_1 - .L_0)
	.align		4
.L_0:
        /*0004*/ 	.word	index@(_Z17histogramKernel_0PhPj)
        /*0008*/ 	.word	0x0000000a


	//----- nvinfo : EIATTR_FRAME_SIZE
	.align		4
.L_1:
        /*000c*/ 	.byte	0x04, 0x11
        /*000e*/ 	.short	(.L_3 - .L_2)
	.align		4
.L_2:
        /*0010*/ 	.word	index@(_Z17histogramKernel_0PhPj)
        /*0014*/ 	.word	0x00000000


	//----- nvinfo : EIATTR_REGCOUNT
	.align		4
.L_3:
        /*0018*/ 	.byte	0x04, 0x2f
        /*001a*/ 	.short	(.L_5 - .L_4)
	.align		4
.L_4:
        /*001c*/ 	.word	index@(_Z17histogramKernel_1PhPj)
        /*0020*/ 	.word	0x00000008


	//----- nvinfo : EIATTR_FRAME_SIZE
	.align		4
.L_5:
        /*0024*/ 	.byte	0x04, 0x11
        /*0026*/ 	.short	(.L_7 - .L_6)
	.align		4
.L_6:
        /*0028*/ 	.word	index@(_Z17histogramKernel_1PhPj)
        /*002c*/ 	.word	0x00000000


	//----- nvinfo : EIATTR_MIN_STACK_SIZE
	.align		4
.L_7:
        /*0030*/ 	.byte	0x04, 0x12
        /*0032*/ 	.short	(.L_9 - .L_8)
	.align		4
.L_8:
        /*0034*/ 	.word	index@(_Z17histogramKernel_1PhPj)
        /*0038*/ 	.word	0x00000000


	//----- nvinfo : EIATTR_MIN_STACK_SIZE
	.align		4
.L_9:
        /*003c*/ 	.byte	0x04, 0x12
        /*003e*/ 	.short	(.L_11 - .L_10)
	.align		4
.L_10:
        /*0040*/ 	.word	index@(_Z17histogramKernel_0PhPj)
        /*0044*/ 	.word	0x00000000
.L_11:


//--------------------- .nv.compat                --------------------------
	.section	.nv.compat,"",@"SHT_CUDA_COMPAT_INFO"
	.align	4
        /*0000*/ 	.byte	0x02, 0x09, 0x00, 0x00, 0x02, 0x02, 0x01, 0x00, 0x02, 0x05, 0x05, 0x00, 0x03, 0x07, 0x01, 0x01
        /*0010*/ 	.byte	0x02, 0x03, 0x00, 0x00, 0x02, 0x06, 0x01, 0x00, 0x04, 0x0b, 0x08, 0x00, 0x09, 0x00, 0x00, 0x00
        /*0020*/ 	.byte	0x00, 0x00, 0x00, 0x00


//--------------------- .nv.info._Z17histogramKernel_1PhPj --------------------------
	.section	.nv.info._Z17histogramKernel_1PhPj,"",@"SHT_CUDA_INFO"
	.sectionflags	@""
	.align	4


	//----- nvinfo : EIATTR_CUDA_API_VERSION
	.align		4
        /*0000*/ 	.byte	0x04, 0x37
        /*0002*/ 	.short	(.L_13 - .L_12)
.L_12:
        /*0004*/ 	.word	0x00000082


	//----- nvinfo : EIATTR_KPARAM_INFO
	.align		4
.L_13:
        /*0008*/ 	.byte	0x04, 0x17
        /*000a*/ 	.short	(.L_15 - .L_14)
.L_14:
        /*000c*/ 	.word	0x00000000
        /*0010*/ 	.short	0x0001
        /*0012*/ 	.short	0x0008
        /*0014*/ 	.byte	0x00, 0xf5, 0x21, 0x00


	//----- nvinfo : EIATTR_KPARAM_INFO
	.align		4
.L_15:
        /*0018*/ 	.byte	0x04, 0x17
        /*001a*/ 	.short	(.L_17 - .L_16)
.L_16:
        /*001c*/ 	.word	0x00000000
        /*0020*/ 	.short	0x0000
        /*0022*/ 	.short	0x0000
        /*0024*/ 	.byte	0x00, 0xf5, 0x21, 0x00


	//----- nvinfo : EIATTR_SPARSE_MMA_MASK
	.align		4
.L_17:
        /*0028*/ 	.byte	0x03, 0x50
        /*002a*/ 	.short	0x0000


	//----- nvinfo : EIATTR_MAXREG_COUNT
	.align		4
        /*002c*/ 	.byte	0x03, 0x1b
        /*002e*/ 	.short	0x00ff


	//----- nvinfo : EIATTR_NUM_BARRIERS
	.align		4
        /*0030*/ 	.byte	0x02, 0x4c
        /*0032*/ 	.byte	0x01
	.zero		1


	//----- nvinfo : EIATTR_MERCURY_ISA_VERSION
	.align		4
        /*0034*/ 	.byte	0x03, 0x5f
        /*0036*/ 	.short	0x0101


	//----- nvinfo : EIATTR_VRC_CTA_INIT_COUNT
	.align		4
        /*0038*/ 	.byte	0x02, 0x4a
	.zero		1
	.zero		1


	//----- nvinfo : EIATTR_EXIT_INSTR_OFFSETS
	.align		4
        /*003c*/ 	.byte	0x04, 0x1c
        /*003e*/ 	.short	(.L_19 - .L_18)


	//   ....[0]....
.L_18:
        /*0040*/ 	.word	0x000000b0


	//   ....[1]....
        /*0044*/ 	.word	0x00000160


	//----- nvinfo : EIATTR_CBANK_PARAM_SIZE
	.align		4
.L_19:
        /*0048*/ 	.byte	0x03, 0x19
        /*004a*/ 	.short	0x0010


	//----- nvinfo : EIATTR_PARAM_CBANK
	.align		4
        /*004c*/ 	.byte	0x04, 0x0a
        /*004e*/ 	.short	(.L_21 - .L_20)
	.align		4
.L_20:
        /*0050*/ 	.word	index@(.nv.constant0._Z17histogramKernel_1PhPj)
        /*0054*/ 	.short	0x0380
        /*0056*/ 	.short	0x0010


	//----- nvinfo : EIATTR_SW_WAR
	.align		4
.L_21:
        /*0058*/ 	.byte	0x04, 0x36
        /*005a*/ 	.short	(.L_23 - .L_22)
.L_22:
        /*005c*/ 	.word	0x00000008
.L_23:


//--------------------- .nv.info._Z17histogramKernel_0PhPj --------------------------
	.section	.nv.info._Z17histogramKernel_0PhPj,"",@"SHT_CUDA_INFO"
	.sectionflags	@""
	.align	4


	//----- nvinfo : EIATTR_CUDA_API_VERSION
	.align		4
        /*0000*/ 	.byte	0x04, 0x37
        /*0002*/ 	.short	(.L_25 - .L_24)
.L_24:
        /*0004*/ 	.word	0x00000082


	//----- nvinfo : EIATTR_KPARAM_INFO
	.align		4
.L_25:
        /*0008*/ 	.byte	0x04, 0x17
        /*000a*/ 	.short	(.L_27 - .L_26)
.L_26:
        /*000c*/ 	.word	0x00000000
        /*0010*/ 	.short	0x0001
        /*0012*/ 	.short	0x0008
        /*0014*/ 	.byte	0x00, 0xf5, 0x21, 0x00


	//----- nvinfo : EIATTR_KPARAM_INFO
	.align		4
.L_27:
        /*0018*/ 	.byte	0x04, 0x17
        /*001a*/ 	.short	(.L_29 - .L_28)
.L_28:
        /*001c*/ 	.word	0x00000000
        /*0020*/ 	.short	0x0000
        /*0022*/ 	.short	0x0000
        /*0024*/ 	.byte	0x00, 0xf5, 0x21, 0x00


	//----- nvinfo : EIATTR_SPARSE_MMA_MASK
	.align		4
.L_29:
        /*0028*/ 	.byte	0x03, 0x50
        /*002a*/ 	.short	0x0000


	//----- nvinfo : EIATTR_MAXREG_COUNT
	.align		4
        /*002c*/ 	.byte	0x03, 0x1b
        /*002e*/ 	.short	0x00ff


	//----- nvinfo : EIATTR_MERCURY_ISA_VERSION
	.align		4
        /*0030*/ 	.byte	0x03, 0x5f
        /*0032*/ 	.short	0x0101


	//----- nvinfo : EIATTR_VRC_CTA_INIT_COUNT
	.align		4
        /*0034*/ 	.byte	0x02, 0x4a
	.zero		1
	.zero		1


	//----- nvinfo : EIATTR_EXIT_INSTR_OFFSETS
	.align		4
        /*0038*/ 	.byte	0x04, 0x1c
        /*003a*/ 	.short	(.L_31 - .L_30)


	//   ....[0]....
.L_30:
        /*003c*/ 	.word	0x00000060


	//   ....[1]....
        /*0040*/ 	.word	0x00000100


	//----- nvinfo : EIATTR_CBANK_PARAM_SIZE
	.align		4
.L_31:
        /*0044*/ 	.byte	0x03, 0x19
        /*0046*/ 	.short	0x0010


	//----- nvinfo : EIATTR_PARAM_CBANK
	.align		4
        /*0048*/ 	.byte	0x04, 0x0a
        /*004a*/ 	.short	(.L_33 - .L_32)
	.align		4
.L_32:
        /*004c*/ 	.word	index@(.nv.constant0._Z17histogramKernel_0PhPj)
        /*0050*/ 	.short	0x0380
        /*0052*/ 	.short	0x0010


	//----- nvinfo : EIATTR_SW_WAR
	.align		4
.L_33:
        /*0054*/ 	.byte	0x04, 0x36
        /*0056*/ 	.short	(.L_35 - .L_34)
.L_34:
        /*0058*/ 	.word	0x00000008
.L_35:


//--------------------- .nv.callgraph             --------------------------
	.section	.nv.callgraph,"",@"SHT_CUDA_CALLGRAPH"
	.align	4
	.sectionentsize	8
	.align		4
        /*0000*/ 	.word	0x00000000
	.align		4
        /*0004*/ 	.word	0xffffffff
	.align		4
        /*0008*/ 	.word	0x00000000
	.align		4
        /*000c*/ 	.word	0xfffffffe
	.align		4
        /*0010*/ 	.word	0x00000000
	.align		4
        /*0014*/ 	.word	0xfffffffd
	.align		4
        /*0018*/ 	.word	0x00000000
	.align		4
        /*001c*/ 	.word	0xfffffffc


//--------------------- .text._Z17histogramKernel_1PhPj --------------------------
	.section	.text._Z17histogramKernel_1PhPj,"ax",@progbits
	.align	128
        .global         _Z17histogramKernel_1PhPj
        .type           _Z17histogramKernel_1PhPj,@function
        .size           _Z17histogramKernel_1PhPj,(.L_x_2 - _Z17histogramKernel_1PhPj)
        .other          _Z17histogramKernel_1PhPj,@"STO_CUDA_ENTRY STV_DEFAULT"
_Z17histogramKernel_1PhPj:
.text._Z17histogramKernel_1PhPj:
[----:B------:R-:W-:Y:S01]  /*0000*/  LDC R1, c[0x0][0x37c] ;  /* 0x0000df00ff017b82 */ /* 0x000fe20000000800 */
[----:B------:R-:W0:Y:S07]  /*0010*/  S2R R3, SR_TID.X ;  /* 0x0000000000037919 */ /* 0x000e2e0000002100 */
[----:B------:R-:W0:Y:S01]  /*0020*/  S2UR UR6, SR_CTAID.X ;  /* 0x00000000000679c3 */ /* 0x000e220000002500 */
[----:B------:R-:W-:-:S07]  /*0030*/  UMOV UR4, 0x400 ;  /* 0x0000040000047882 */ /* 0x000fce0000000000 */
[----:B------:R-:W0:Y:S08]  /*0040*/  LDC R0, c[0x0][0x360] ;  /* 0x0000d800ff007b82 */ /* 0x000e300000000800 */
[----:B------:R-:W1:Y:S01]  /*0050*/  S2UR UR5, SR_CgaCtaId ;  /* 0x00000000000579c3 */ /* 0x000e620000008800 */
[----:B0-----:R-:W-:-:S05]  /*0060*/  IMAD R0, R0, UR6, R3 ;  /* 0x0000000600007c24 */ /* 0x001fca000f8e0203 */
[----:B------:R-:W-:Y:S01]  /*0070*/  ISETP.GT.AND P0, PT, R0, 0xf423f, PT ;  /* 0x000f423f0000780c */ /* 0x000fe20003f04270 */
[----:B-1----:R-:W-:-:S06]  /*0080*/  ULEA UR4, UR5, UR4, 0x18 ;  /* 0x0000000405047291 */ /* 0x002fcc000f8ec0ff */
[----:B------:R-:W-:-:S05]  /*0090*/  LEA R4, R3, UR4, 0x2 ;  /* 0x0000000403047c11 */ /* 0x000fca000f8e10ff */
[----:B------:R0:W-:Y:S01]  /*00a0*/  STS [R4], RZ ;  /* 0x000000ff04007388 */ /* 0x0001e20000000800 */
[----:B------:R-:W-:Y:S05]  /*00b0*/  @P0 EXIT ;  /* 0x000000000000094d */ /* 0x000fea0003800000 */
[----:B------:R-:W1:Y:S01]  /*00c0*/  LDCU.64 UR8, c[0x0][0x380] ;  /* 0x00007000ff0877ac */ /* 0x000e620008000a00 */
[----:B------:R-:W2:Y:S01]  /*00d0*/  LDCU.64 UR6, c[0x0][0x358] ;  /* 0x00006b00ff0677ac */ /* 0x000ea20008000a00 */
[----:B-1----:R-:W-:-:S04]  /*00e0*/  IADD3 R2, P0, PT, R0, UR8, RZ ;  /* 0x0000000800027c10 */ /* 0x002fc8000ff1e0ff */
[----:B------:R-:W-:-:S05]  /*00f0*/  LEA.HI.X.SX32 R3, R0, UR9, 0x1, P0 ;  /* 0x0000000900037c11 */ /* 0x000fca00080f0eff */
[----:B--2---:R-:W2:Y:S02]  /*0100*/  LDG.E.U8 R2, desc[UR6][R2.64] ;  /* 0x0000000602027981 */ /* 0x004ea4000c1e1100 */
[----:B--2---:R-:W-:-:S05]  /*0110*/  LEA R0, R2, UR4, 0x2 ;  /* 0x0000000402007c11 */ /* 0x004fca000f8e10ff */
[----:B------:R-:W-:Y:S01]  /*0120*/  ATOMS.POPC.INC.32 RZ, [R0+URZ] ;  /* 0x0000000000ff7f8c */ /* 0x000fe2000d8000ff */
[----:B------:R-:W-:Y:S06]  /*0130*/  BAR.SYNC.DEFER_BLOCKING 0x0 ;  /* 0x0000000000007b1d */ /* 0x000fec0000010000 */
[----:B------:R-:W1:Y:S04]  /*0140*/  LDS R5, [R4] ;  /* 0x0000000004057984 */ /* 0x000e680000000800 */
[----:B-1----:R-:W-:Y:S01]  /*0150*/  ATOMS.ADD RZ, [R4], R5 ;  /* 0x0000000504ff738c */ /* 0x002fe20000000000 */
[----:B------:R-:W-:Y:S05]  /*0160*/  EXIT ;  /* 0x000000000000794d */ /* 0x000fea0003800000 */
.L_x_0:
[----:B------:R-:W-:-:S00]  /*0170*/  BRA `(.L_x_0) ;  /* 0xfffffffc00fc7947 */ /* 0x000fc0000383ffff */
[----:B------:R-:W-:-:S00]  /*0180*/  NOP ;  /* 0x0000000000007918 */ /* 0x000fc00000000000 */
[----:B------:R-:W-:-:S00]  /*0190*/  NOP ;  /* 0x0000000000007918 */ /* 0x000fc00000000000 */
[----:B------:R-:W-:-:S00]  /*01a0*/  NOP ;  /* 0x0000000000007918 */ /* 0x000fc00000000000 */
[----:B------:R-:W-:-:S00]  /*01b0*/  NOP ;  /* 0x0000000000007918 */ /* 0x000fc00000000000 */
[----:B------:R-:W-:-:S00]  /*01c0*/  NOP ;  /* 0x0000000000007918 */ /* 0x000fc00000000000 */
[----:B------:R-:W-:-:S00]  /*01d0*/  NOP ;  /* 0x0000000000007918 */ /* 0x000fc00000000000 */
[----:B------:R-:W-:-:S00]  /*01e0*/  NOP ;  /* 0x0000000000007918 */ /* 0x000fc00000000000 */
[----:B------:R-:W-:-:S00]  /*01f0*/  NOP ;  /* 0x0000000000007918 */ /* 0x000fc00000000000 */
.L_x_2:


//--------------------- .text._Z17histogramKernel_0PhPj --------------------------
	.section	.text._Z17histogramKernel_0PhPj,"ax",@progbits
	.align	128
        .global         _Z17histogramKernel_0PhPj
        .type           _Z17histogramKernel_0PhPj,@function
        .size           _Z17histogramKernel_0PhPj,(.L_x_3 - _Z17histogramKernel_0PhPj)
        .other          _Z17histogramKernel_0PhPj,@"STO_CUDA_ENTRY STV_DEFAULT"
_Z17histogramKernel_0PhPj:
.text._Z17histogramKernel_0PhPj:
[----:B------:R-:W-:Y:S01]  /*0000*/  LDC R1, c[0x0][0x37c] ;  /* 0x0000df00ff017b82 */ /* 0x000fe20000000800 */
[----:B------:R-:W0:Y:S07]  /*0010*/  S2R R3, SR_TID.X ;  /* 0x0000000000037919 */ /* 0x000e2e0000002100 */
[----:B------:R-:W0:Y:S08]  /*0020*/  S2UR UR4, SR_CTAID.X ;  /* 0x00000000000479c3 */ /* 0x000e300000002500 */
[----:B------:R-:W0:Y:S02]  /*0030*/  LDC R0, c[0x0][0x360] ;  /* 0x0000d800ff007b82 */ /* 0x000e240000000800 */
[----:B0-----:R-:W-:-:S05]  /*0040*/  IMAD R0, R0, UR4, R3 ;  /* 0x0000000400007c24 */ /* 0x001fca000f8e0203 */
[----:B------:R-:W-:-:S13]  /*0050*/  ISETP.GT.AND P0, PT, R0, 0xf423f, PT ;  /* 0x000f423f0000780c */ /* 0x000fda0003f04270 */
[----:B------:R-:W-:Y:S05]  /*0060*/  @P0 EXIT ;  /* 0x000000000000094d */ /* 0x000fea0003800000 */
[----:B------:R-:W0:Y:S01]  /*0070*/  LDCU.64 UR6, c[0x0][0x380] ;  /* 0x00007000ff0677ac */ /* 0x000e220008000a00 */
[----:B------:R-:W1:Y:S01]  /*0080*/  LDC.64 R2, c[0x0][0x388] ;  /* 0x0000e200ff027b82 */ /* 0x000e620000000a00 */
[----:B------:R-:W2:Y:S01]  /*0090*/  LDCU.64 UR4, c[0x0][0x358] ;  /* 0x00006b00ff0477ac */ /* 0x000ea20008000a00 */
[----:B0-----:R-:W-:-:S04]  /*00a0*/  IADD3 R4, P0, PT, R0, UR6, RZ ;  /* 0x0000000600047c10 */ /* 0x001fc8000ff1e0ff */
[----:B------:R-:W-:-:S06]  /*00b0*/  LEA.HI.X.SX32 R5, R0, UR7, 0x1, P0 ;  /* 0x0000000700057c11 */ /* 0x000fcc00080f0eff */
[----:B--2---:R-:W1:Y:S01]  /*00c0*/  LDG.E.U8 R5, desc[UR4][R4.64] ;  /* 0x0000000404057981 */ /* 0x004e62000c1e1100 */
[----:B------:R-:W-:Y:S02]  /*00d0*/  HFMA2 R7, -RZ, RZ, 0, 5.9604644775390625e-08 ;  /* 0x00000001ff077431 */ /* 0x000fe400000001ff */
[----:B-1----:R-:W-:-:S05]  /*00e0*/  IMAD.WIDE.U32 R2, R5, 0x4, R2 ;  /* 0x0000000405027825 */ /* 0x002fca00078e0002 */
[----:B------:R-:W-:Y:S01]  /*00f0*/  REDG.E.ADD.STRONG.GPU desc[UR4][R2.64], R7 ;  /* 0x000000070200798e */ /* 0x000fe2000c12e104 */
[----:B------:R-:W-:Y:S05]  /*0100*/  EXIT ;  /* 0x000000000000794d */ /* 0x000fea0003800000 */
.L_x_1:
        /* <DEDUP_REMOVED lines=15> */
.L_x_3:


//--------------------- .nv.shared._Z17histogramKernel_1PhPj --------------------------
	.section	.nv.shared._Z17histogramKernel_1PhPj,"aw",@nobits
	.sectionflags	@""
	.align	4
.nv.shared._Z17histogramKernel_1PhPj:
	.zero		2048


//--------------------- .nv.shared.reserved.0     --------------------------
	.section	.nv.shared.reserved.0,"aw",@nobits
	.weak		__nv_reservedSMEM_offset_0_alias
	.size		__nv_reservedSMEM_offset_0_alias, 0, 64
	.other		__nv_reservedSMEM_offset_0_alias,@"STO_CUDA_RESERVED_SHARED STV_DEFAULT"
__nv_reservedSMEM_offset_0_alias:
	.zero		0
	.zero		64


//--------------------- .nv.constant0._Z17histogramKernel_1PhPj --------------------------
	.section	.nv.constant0._Z17histogramKernel_1PhPj,"a",@progbits
	.sectionflags	@""
	.align	4
.nv.constant0._Z17histogramKernel_1PhPj:
	.zero		912


//--------------------- .nv.constant0._Z17histogramKernel_0PhPj --------------------------
	.section	.nv.constant0._Z17histogramKernel_0PhPj,"a",@progbits
	.sectionflags	@""
	.align	4
.nv.constant0._Z17histogramKernel_0PhPj:
	.zero		912


//--------------------- SYMBOLS --------------------------

	.type		.nv.reservedSmem.offset0,@object
	.size		.nv.reservedSmem.offset0,0x4
	.type		.nv.reservedSmem.cap,@object
	.size		.nv.reservedSmem.cap,0x4
